	.headerflags	@"EF_CUDA_TEXMODE_UNIFIED EF_CUDA_64BIT_ADDRESS EF_CUDA_ACCELERATORS EF_CUDA_SM90 EF_CUDA_VIRTUAL_SM(EF_CUDA_SM90)"
	.elftype	@"ET_EXEC"


//--------------------- .nv.info                  --------------------------
	.section	.nv.info,"",@"SHT_CUDA_INFO"
	.align	4


	//----- nvinfo : EIATTR_REGCOUNT
	.align		4
        /*0000*/ 	.byte	0x04, 0x2f
        /*0002*/ 	.short	(.L_1 - .L_0)
	.align		4
.L_0:
        /*0004*/ 	.word	index@(triton_poi_fused_6)
        /*0008*/ 	.word	0x0000001e


	//----- nvinfo : EIATTR_MIN_STACK_SIZE
	.align		4
.L_1:
        /*000c*/ 	.byte	0x04, 0x12
        /*000e*/ 	.short	(.L_3 - .L_2)
	.align		4
.L_2:
        /*0010*/ 	.word	index@(triton_poi_fused_6)
        /*0014*/ 	.word	0x00000000


	//----- nvinfo : EIATTR_FRAME_SIZE
	.align		4
.L_3:
        /*0018*/ 	.byte	0x04, 0x11
        /*001a*/ 	.short	(.L_5 - .L_4)
	.align		4
.L_4:
        /*001c*/ 	.word	index@(triton_poi_fused_6)
        /*0020*/ 	.word	0x00000000


	//----- nvinfo : EIATTR_MIN_STACK_SIZE
	.align		4
.L_5:
        /*0024*/ 	.byte	0x04, 0x12
        /*0026*/ 	.short	(.L_7 - .L_6)
	.align		4
.L_6:
        /*0028*/ 	.word	index@(triton_poi_fused_6)
        /*002c*/ 	.word	0x00000000
.L_7:


//--------------------- .nv.info.triton_poi_fused_6 --------------------------
	.section	.nv.info.triton_poi_fused_6,"",@"SHT_CUDA_INFO"
	.sectionflags	@""
	.align	4


	//----- nvinfo : EIATTR_CUDA_API_VERSION
	.align		4
        /*0000*/ 	.byte	0x04, 0x37
        /*0002*/ 	.short	(.L_9 - .L_8)
.L_8:
        /*0004*/ 	.word	0x0000007c


	//----- nvinfo : EIATTR_KPARAM_INFO
	.align		4
.L_9:
        /*0008*/ 	.byte	0x04, 0x17
        /*000a*/ 	.short	(.L_11 - .L_10)
.L_10:
        /*000c*/ 	.word	0x00000000
        /*0010*/ 	.short	0x0003
        /*0012*/ 	.short	0x0014
        /*0014*/ 	.byte	0x00, 0xf0, 0x11, 0x00


	//----- nvinfo : EIATTR_KPARAM_INFO
	.align		4
.L_11:
        /*0018*/ 	.byte	0x04, 0x17
        /*001a*/ 	.short	(.L_13 - .L_12)
.L_12:
        /*001c*/ 	.word	0x00000000
        /*0020*/ 	.short	0x0002
        /*0022*/ 	.short	0x0010
        /*0024*/ 	.byte	0x00, 0xf0, 0x11, 0x00


	//----- nvinfo : EIATTR_KPARAM_INFO
	.align		4
.L_13:
        /*0028*/ 	.byte	0x04, 0x17
        /*002a*/ 	.short	(.L_15 - .L_14)
.L_14:
        /*002c*/ 	.word	0x00000000
        /*0030*/ 	.short	0x0001
        /*0032*/ 	.short	0x0008
        /*0034*/ 	.byte	0x00, 0xf4, 0x21, 0x00


	//----- nvinfo : EIATTR_KPARAM_INFO
	.align		4
.L_15:
        /*0038*/ 	.byte	0x04, 0x17
        /*003a*/ 	.short	(.L_17 - .L_16)
.L_16:
        /*003c*/ 	.word	0x00000000
        /*0040*/ 	.short	0x0000
        /*0042*/ 	.short	0x0000
        /*0044*/ 	.byte	0x00, 0xf4, 0x21, 0x00


	//----- nvinfo : EIATTR_SPARSE_MMA_MASK
	.align		4
.L_17:
        /*0048*/ 	.byte	0x03, 0x50
        /*004a*/ 	.short	0x0000


	//----- nvinfo : EIATTR_MAXREG_COUNT
	.align		4
        /*004c*/ 	.byte	0x03, 0x1b
        /*004e*/ 	.short	0x00ff


	//----- nvinfo : EIATTR_EXIT_INSTR_OFFSETS
	.align		4
        /*0050*/ 	.byte	0x04, 0x1c
        /*0052*/ 	.short	(.L_19 - .L_18)


	//   ....[0]....
.L_18:
        /*0054*/ 	.word	0x000006c0


	//   ....[1]....
        /*0058*/ 	.word	0x00000710


	//----- nvinfo : EIATTR_REQNTID
	.align		4
.L_19:
        /*005c*/ 	.byte	0x04, 0x10
        /*005e*/ 	.short	(.L_21 - .L_20)
.L_20:
        /*0060*/ 	.word	0x00000080
        /*0064*/ 	.word	0x00000001
        /*0068*/ 	.word	0x00000001


	//----- nvinfo : EIATTR_CBANK_PARAM_SIZE
	.align		4
.L_21:
        /*006c*/ 	.byte	0x03, 0x19
        /*006e*/ 	.short	0x0018


	//----- nvinfo : EIATTR_PARAM_CBANK
	.align		4
        /*0070*/ 	.byte	0x04, 0x0a
        /*0072*/ 	.short	(.L_23 - .L_22)
	.align		4
.L_22:
        /*0074*/ 	.word	index@(.nv.constant0.triton_poi_fused_6)
        /*0078*/ 	.short	0x0210
        /*007a*/ 	.short	0x0018


	//----- nvinfo : EIATTR_SW_WAR
	.align		4
.L_23:
        /*007c*/ 	.byte	0x04, 0x36
        /*007e*/ 	.short	(.L_25 - .L_24)
.L_24:
        /*0080*/ 	.word	0x00000008
.L_25:


//--------------------- .nv.callgraph             --------------------------
	.section	.nv.callgraph,"",@"SHT_CUDA_CALLGRAPH"
	.align	4
	.sectionentsize	8
	.align		4
        /*0000*/ 	.word	0x00000000
	.align		4
        /*0004*/ 	.word	0xffffffff
	.align		4
        /*0008*/ 	.word	0x00000000
	.align		4
        /*000c*/ 	.word	0xfffffffe
	.align		4
        /*0010*/ 	.word	0x00000000
	.align		4
        /*0014*/ 	.word	0xfffffffd
	.align		4
        /*0018*/ 	.word	0x00000000
	.align		4
        /*001c*/ 	.word	0xfffffffc


//--------------------- .text.triton_poi_fused_6  --------------------------
	.section	.text.triton_poi_fused_6,"ax",@progbits
	.sectionflags	@"SHF_BARRIERS=1"
	.align	128
        .global         triton_poi_fused_6
        .type           triton_poi_fused_6,@function
        .size           triton_poi_fused_6,(.L_x_1 - triton_poi_fused_6)
        .other          triton_poi_fused_6,@"STO_CUDA_ENTRY STV_DEFAULT"
triton_poi_fused_6:
.text.triton_poi_fused_6:
[----:B------:R-:W0:Y:S01]  /*0000*/  LDC R1, c[0x0][0x28] ;  /* 0x00000a00ff017b82 */ /* 0x000e220000000800 */
[----:B------:R-:W1:Y:S07]  /*0010*/  S2R R19, SR_CTAID.Z ;  /* 0x0000000000137919 */ /* 0x000e6e0000002700 */
[----:B------:R-:W1:Y:S01]  /*0020*/  S2UR UR4, SR_CTAID.Y ;  /* 0x00000000000479c3 */ /* 0x000e620000002600 */
[----:B------:R-:W-:Y:S01]  /*0030*/  IMAD.MOV.U32 R14, RZ, RZ, RZ ;  /* 0x000000ffff0e7224 */ /* 0x000fe200078e00ff */
[----:B------:R-:W-:Y:S01]  /*0040*/  ULDC.64 UR6, c[0x0][0x208] ;  /* 0x0000820000067ab9 */ /* 0x000fe20000000a00 */
[----:B------:R-:W2:Y:S01]  /*0050*/  S2R R15, SR_CTAID.X ;  /* 0x00000000000f7919 */ /* 0x000ea20000002500 */
[----:B------:R-:W3:Y:S04]  /*0060*/  S2R R18, SR_TID.X ;  /* 0x0000000000127919 */ /* 0x000ee80000002100 */
[----:B------:R-:W1:Y:S08]  /*0070*/  LDC R0, c[0x0][0x10] ;  /* 0x00000400ff007b82 */ /* 0x000e700000000800 */
[----:B------:R-:W4:Y:S01]  /*0080*/  LDC.64 R16, c[0x0][0x210] ;  /* 0x00008400ff107b82 */ /* 0x000f220000000a00 */
[----:B-1----:R-:W-:-:S02]  /*0090*/  IMAD R19, R19, R0, UR4 ;  /* 0x0000000413137e24 */ /* 0x002fc4000f8e0200 */
[----:B--2---:R-:W-:Y:S02]  /*00a0*/  IMAD.SHL.U32 R15, R15, 0x10, RZ ;  /* 0x000000100f0f7824 */ /* 0x004fe400078e00ff */
[----:B------:R-:W-:Y:S01]  /*00b0*/  IMAD.SHL.U32 R19, R19, 0x40, RZ ;  /* 0x0000004013137824 */ /* 0x000fe200078e00ff */
[----:B---3--:R-:W-:Y:S02]  /*00c0*/  SHF.R.U32.HI R0, RZ, 0x4, R18 ;  /* 0x00000004ff007819 */ /* 0x008fe40000011612 */
[----:B------:R-:W-:Y:S02]  /*00d0*/  LOP3.LUT R4, R15, 0xf, R18, 0xf8, !PT ;  /* 0x0000000f0f047812 */ /* 0x000fe400078ef812 */
[----:B------:R-:W-:Y:S02]  /*00e0*/  SGXT.U32 R0, R0, 0x3 ;  /* 0x000000030000781a */ /* 0x000fe40000000000 */
[----:B------:R-:W-:Y:S02]  /*00f0*/  ISETP.GE.AND P0, PT, R4, 0x9, PT ;  /* 0x000000090400780c */ /* 0x000fe40003f06270 */
[----:B------:R-:W-:-:S02]  /*0100*/  LOP3.LUT R3, R19, 0x8, R0, 0xfe, !PT ;  /* 0x0000000813037812 */ /* 0x000fc400078efe00 */
[----:B------:R-:W-:Y:S02]  /*0110*/  LOP3.LUT R2, R19, R0, RZ, 0xfc, !PT ;  /* 0x0000000013027212 */ /* 0x000fe400078efcff */
[C---:B------:R-:W-:Y:S01]  /*0120*/  ISETP.LT.AND P2, PT, R3.reuse, 0x80000, !P0 ;  /* 0x000800000300780c */ /* 0x040fe20004741270 */
[--C-:B------:R-:W-:Y:S01]  /*0130*/  IMAD R3, R3, 0x9, R4.reuse ;  /* 0x0000000903037824 */ /* 0x100fe200078e0204 */
[----:B------:R-:W-:Y:S01]  /*0140*/  LOP3.LUT R6, R19, 0x10, R0, 0xfe, !PT ;  /* 0x0000001013067812 */ /* 0x000fe200078efe00 */
[C---:B------:R-:W-:Y:S01]  /*0150*/  IMAD R5, R2.reuse, 0x9, R4 ;  /* 0x0000000902057824 */ /* 0x040fe200078e0204 */
[----:B------:R-:W-:Y:S02]  /*0160*/  LOP3.LUT R7, R19, 0x18, R0, 0xfe, !PT ;  /* 0x0000001813077812 */ /* 0x000fe400078efe00 */
[----:B------:R-:W-:Y:S01]  /*0170*/  ISETP.LT.AND P1, PT, R2, 0x80000, !P0 ;  /* 0x000800000200780c */ /* 0x000fe20004721270 */
[----:B----4-:R-:W-:Y:S01]  /*0180*/  IMAD.WIDE R2, R3, 0x4, R16 ;  /* 0x0000000403027825 */ /* 0x010fe200078e0210 */
[----:B------:R-:W-:-:S02]  /*0190*/  ISETP.LT.AND P6, PT, R6, 0x80000, !P0 ;  /* 0x000800000600780c */ /* 0x000fc400047c1270 */
[----:B------:R-:W-:Y:S02]  /*01a0*/  LOP3.LUT R8, R19, 0x20, R0, 0xfe, !PT ;  /* 0x0000002013087812 */ /* 0x000fe400078efe00 */
[----:B------:R-:W-:Y:S01]  /*01b0*/  ISETP.LT.AND P5, PT, R7, 0x80000, !P0 ;  /* 0x000800000700780c */ /* 0x000fe200047a1270 */
[----:B------:R1:W2:Y:S01]  /*01c0*/  @P2 LDG.E.EL R14, desc[UR6][R2.64] ;  /* 0x00000006020e2981 */ /* 0x0002a2000c2e1900 */
[----:B------:R-:W-:Y:S02]  /*01d0*/  LOP3.LUT R4, R19, 0x28, R0, 0xfe, !PT ;  /* 0x0000002813047812 */ /* 0x000fe400078efe00 */
[----:B------:R-:W-:Y:S02]  /*01e0*/  LOP3.LUT R6, R19, 0x30, R0, 0xfe, !PT ;  /* 0x0000003013067812 */ /* 0x000fe400078efe00 */
[----:B------:R-:W-:Y:S02]  /*01f0*/  LOP3.LUT R7, R19, 0x38, R0, 0xfe, !PT ;  /* 0x0000003813077812 */ /* 0x000fe400078efe00 */
[----:B------:R-:W-:-:S02]  /*0200*/  ISETP.LT.AND P4, PT, R8, 0x80000, !P0 ;  /* 0x000800000800780c */ /* 0x000fc40004781270 */
[----:B------:R-:W-:Y:S02]  /*0210*/  ISETP.LT.AND P3, PT, R4, 0x80000, !P0 ;  /* 0x000800000400780c */ /* 0x000fe40004761270 */
[----:B------:R-:W-:Y:S02]  /*0220*/  ISETP.LT.AND P2, PT, R6, 0x80000, !P0 ;  /* 0x000800000600780c */ /* 0x000fe40004741270 */
[----:B------:R-:W-:Y:S01]  /*0230*/  ISETP.LT.AND P0, PT, R7, 0x80000, !P0 ;  /* 0x000800000700780c */ /* 0x000fe20004701270 */
[C---:B------:R-:W-:Y:S02]  /*0240*/  VIADD R7, R5.reuse, 0x90 ;  /* 0x0000009005077836 */ /* 0x040fe40000000000 */
[C---:B------:R-:W-:Y:S02]  /*0250*/  VIADD R9, R5.reuse, 0xd8 ;  /* 0x000000d805097836 */ /* 0x040fe40000000000 */
[C---:B------:R-:W-:Y:S02]  /*0260*/  VIADD R11, R5.reuse, 0x120 ;  /* 0x00000120050b7836 */ /* 0x040fe40000000000 */
[----:B------:R-:W-:-:S02]  /*0270*/  VIADD R13, R5, 0x168 ;  /* 0x00000168050d7836 */ /* 0x000fc40000000000 */
[C---:B------:R-:W-:Y:S02]  /*0280*/  VIADD R23, R5.reuse, 0x1b0 ;  /* 0x000001b005177836 */ /* 0x040fe40000000000 */
[C---:B------:R-:W-:Y:S02]  /*0290*/  VIADD R25, R5.reuse, 0x1f8 ;  /* 0x000001f805197836 */ /* 0x040fe40000000000 */
[----:B-1----:R-:W-:-:S04]  /*02a0*/  IMAD.WIDE R2, R5, 0x4, R16 ;  /* 0x0000000405027825 */ /* 0x002fc800078e0210 */
[----:B------:R-:W-:-:S04]  /*02b0*/  IMAD.WIDE R4, R7, 0x4, R16 ;  /* 0x0000000407047825 */ /* 0x000fc800078e0210 */
[----:B------:R-:W-:-:S04]  /*02c0*/  IMAD.WIDE R6, R9, 0x4, R16 ;  /* 0x0000000409067825 */ /* 0x000fc800078e0210 */
[----:B------:R-:W-:Y:S01]  /*02d0*/  IMAD.WIDE R8, R11, 0x4, R16 ;  /* 0x000000040b087825 */ /* 0x000fe200078e0210 */
[----:B------:R-:W-:-:S03]  /*02e0*/  CS2R R20, SRZ ;  /* 0x0000000000147805 */ /* 0x000fc6000001ff00 */
[----:B------:R-:W-:-:S03]  /*02f0*/  IMAD.WIDE R10, R13, 0x4, R16 ;  /* 0x000000040d0a7825 */ /* 0x000fc600078e0210 */
[----:B------:R1:W3:Y:S01]  /*0300*/  @P6 LDG.E.EL R20, desc[UR6][R4.64] ;  /* 0x0000000604146981 */ /* 0x0002e2000c2e1900 */
[--C-:B------:R-:W-:Y:S01]  /*0310*/  IMAD.WIDE R12, R23, 0x4, R16.reuse ;  /* 0x00000004170c7825 */ /* 0x100fe200078e0210 */
[----:B------:R-:W-:Y:S02]  /*0320*/  CS2R R22, SRZ ;  /* 0x0000000000167805 */ /* 0x000fe4000001ff00 */
[----:B------:R-:W4:Y:S01]  /*0330*/  @P5 LDG.E.EL R21, desc[UR6][R6.64] ;  /* 0x0000000606155981 */ /* 0x000f22000c2e1900 */
[----:B------:R-:W-:Y:S01]  /*0340*/  IMAD.WIDE R16, R25, 0x4, R16 ;  /* 0x0000000419107825 */ /* 0x000fe200078e0210 */
[----:B------:R-:W-:Y:S02]  /*0350*/  CS2R R24, SRZ ;  /* 0x0000000000187805 */ /* 0x000fe4000001ff00 */
[----:B------:R-:W5:Y:S01]  /*0360*/  @P4 LDG.E.EL R22, desc[UR6][R8.64] ;  /* 0x0000000608164981 */ /* 0x000f62000c2e1900 */
[----:B------:R-:W-:-:S03]  /*0370*/  IMAD.MOV.U32 R26, RZ, RZ, RZ ;  /* 0x000000ffff1a7224 */ /* 0x000fc600078e00ff */
[----:B------:R-:W5:Y:S04]  /*0380*/  @P3 LDG.E.EL R24, desc[UR6][R10.64] ;  /* 0x000000060a183981 */ /* 0x000f68000c2e1900 */
[----:B------:R1:W5:Y:S04]  /*0390*/  @P2 LDG.E.EL R23, desc[UR6][R12.64] ;  /* 0x000000060c172981 */ /* 0x000368000c2e1900 */
[----:B------:R1:W5:Y:S04]  /*03a0*/  @P1 LDG.E.EL R25, desc[UR6][R2.64] ;  /* 0x0000000602191981 */ /* 0x000368000c2e1900 */
[----:B------:R-:W5:Y:S01]  /*03b0*/  @P0 LDG.E.EL R26, desc[UR6][R16.64] ;  /* 0x00000006101a0981 */ /* 0x000f62000c2e1900 */
[----:B------:R-:W1:Y:S01]  /*03c0*/  S2R R27, SR_TID.X ;  /* 0x00000000001b7919 */ /* 0x000e620000002100 */
[----:B------:R-:W1:Y:S01]  /*03d0*/  S2UR UR5, SR_CgaCtaId ;  /* 0x00000000000579c3 */ /* 0x000e620000008800 */
[----:B------:R-:W-:-:S02]  /*03e0*/  UMOV UR4, 0x400 ;  /* 0x0000040000047882 */ /* 0x000fc40000000000 */
[----:B01----:R-:W-:Y:S01]  /*03f0*/  UPRMT UR4, UR5, 0x654, UR4 ;  /* 0x0000065405047896 */ /* 0x003fe20008000004 */
[----:B------:R-:W-:Y:S01]  /*0400*/  IMAD.SHL.U32 R4, R27, 0x40, RZ ;  /* 0x000000401b047824 */ /* 0x000fe200078e00ff */
[----:B------:R-:W-:-:S04]  /*0410*/  SHF.R.U32.HI R5, RZ, 0x4, R27 ;  /* 0x00000004ff057819 */ /* 0x000fc8000001161b */
[----:B------:R-:W-:Y:S02]  /*0420*/  SGXT.U32 R5, R5, 0x3 ;  /* 0x000000030505781a */ /* 0x000fe40000000000 */
[----:B------:R-:W-:-:S04]  /*0430*/  LOP3.LUT R4, R4, 0x3c0, RZ, 0xc0, !PT ;  /* 0x000003c004047812 */ /* 0x000fc800078ec0ff */
[C---:B------:R-:W-:Y:S02]  /*0440*/  LOP3.LUT R5, R4.reuse, R5, RZ, 0xfc, !PT ;  /* 0x0000000504057212 */ /* 0x040fe400078efcff */
[----:B------:R-:W-:-:S05]  /*0450*/  LEA.HI R4, R4, UR4, RZ, 0x1e ;  /* 0x0000000404047c11 */ /* 0x000fca000f8ff0ff */
[----:B------:R-:W-:Y:S01]  /*0460*/  IMAD R13, R5, 0x4, R4 ;  /* 0x00000004050d7824 */ /* 0x000fe200078e0204 */
[C---:B------:R-:W-:Y:S01]  /*0470*/  LOP3.LUT R2, R27.reuse, 0x70, RZ, 0xc0, !PT ;  /* 0x000000701b027812 */ /* 0x040fe200078ec0ff */
[----:B------:R-:W-:-:S04]  /*0480*/  IMAD.SHL.U32 R8, R27, 0x4, RZ ;  /* 0x000000041b087824 */ /* 0x000fc800078e00ff */
[----:B------:R-:W-:Y:S01]  /*0490*/  VIADD R3, R2, UR4 ;  /* 0x0000000402037c36 */ /* 0x000fe20008000000 */
[----:B------:R-:W-:-:S05]  /*04a0*/  LOP3.LUT R8, R8, 0x1fc, RZ, 0xc0, !PT ;  /* 0x000001fc08087812 */ /* 0x000fca00078ec0ff */
[----:B------:R-:W-:Y:S02]  /*04b0*/  IMAD R4, R8, 0x4, R3 ;  /* 0x0000000408047824 */ /* 0x000fe400078e0203 */
[----:B------:R-:W-:Y:S01]  /*04c0*/  IMAD.SHL.U32 R18, R18, 0x4, RZ ;  /* 0x0000000412127824 */ /* 0x000fe200078e00ff */
[----:B------:R-:W0:Y:S04]  /*04d0*/  LDC.64 R2, c[0x0][0x218] ;  /* 0x00008600ff027b82 */ /* 0x000e280000000a00 */
[----:B------:R-:W-:-:S04]  /*04e0*/  LOP3.LUT R18, R19, 0x3c, R18, 0xf8, !PT ;  /* 0x0000003c13127812 */ /* 0x000fc800078ef812 */
[----:B------:R-:W-:-:S04]  /*04f0*/  SHF.R.S32.HI R9, RZ, 0x1f, R18 ;  /* 0x0000001fff097819 */ /* 0x000fc80000011412 */
[----:B------:R-:W-:-:S04]  /*0500*/  LEA.HI R9, R9, R18, RZ, 0x9 ;  /* 0x0000001209097211 */ /* 0x000fc800078f48ff */
[----:B------:R-:W-:Y:S02]  /*0510*/  LOP3.LUT R11, R9, 0xfffffe00, RZ, 0xc0, !PT ;  /* 0xfffffe00090b7812 */ /* 0x000fe400078ec0ff */
[----:B------:R-:W-:Y:S02]  /*0520*/  SHF.R.S32.HI R10, RZ, 0x9, R9 ;  /* 0x00000009ff0a7819 */ /* 0x000fe40000011409 */
[C---:B------:R-:W-:Y:S01]  /*0530*/  ISETP.GE.AND P0, PT, R18.reuse, 0x80000, PT ;  /* 0x000800001200780c */ /* 0x040fe20003f06270 */
[----:B------:R-:W-:Y:S01]  /*0540*/  IMAD.IADD R11, R18, 0x1, -R11 ;  /* 0x00000001120b7824 */ /* 0x000fe200078e0a0b */
[----:B------:R-:W-:Y:S02]  /*0550*/  LOP3.LUT R9, R15, R0, RZ, 0xfc, !PT ;  /* 0x000000000f097212 */ /* 0x000fe400078efcff */
[----:B------:R-:W-:Y:S01]  /*0560*/  LOP3.LUT R0, R15, 0x8, R0, 0xfe, !PT ;  /* 0x000000080f007812 */ /* 0x000fe200078efe00 */
[----:B------:R-:W-:Y:S01]  /*0570*/  IMAD R12, R10, 0x1200, R11 ;  /* 0x000012000a0c7824 */ /* 0x000fe200078e020b */
[----:B------:R-:W-:-:S02]  /*0580*/  ISETP.LT.AND P1, PT, R9, 0x9, !P0 ;  /* 0x000000090900780c */ /* 0x000fc40004721270 */
[----:B------:R-:W-:Y:S01]  /*0590*/  ISETP.LT.AND P0, PT, R0, 0x9, !P0 ;  /* 0x000000090000780c */ /* 0x000fe20004701270 */
[----:B------:R-:W-:-:S04]  /*05a0*/  IMAD R11, R9, 0x200, R12 ;  /* 0x00000200090b7824 */ /* 0x000fc800078e020c */
[----:B0-----:R-:W-:Y:S01]  /*05b0*/  IMAD.WIDE R10, R11, 0x4, R2 ;  /* 0x000000040b0a7825 */ /* 0x001fe200078e0202 */
[----:B--2---:R-:W-:Y:S04]  /*05c0*/  STS [R13+0x20], R14 ;  /* 0x0000200e0d007388 */ /* 0x004fe80000000800 */
[----:B---3--:R-:W-:Y:S04]  /*05d0*/  STS [R13+0x40], R20 ;  /* 0x000040140d007388 */ /* 0x008fe80000000800 */
[----:B----4-:R-:W-:Y:S04]  /*05e0*/  STS [R13+0x60], R21 ;  /* 0x000060150d007388 */ /* 0x010fe80000000800 */
[----:B-----5:R-:W-:Y:S04]  /*05f0*/  STS [R13+0x80], R22 ;  /* 0x000080160d007388 */ /* 0x020fe80000000800 */
[----:B------:R-:W-:Y:S04]  /*0600*/  STS [R13+0xa0], R24 ;  /* 0x0000a0180d007388 */ /* 0x000fe80000000800 */
[----:B------:R-:W-:Y:S04]  /*0610*/  STS [R13+0xc0], R23 ;  /* 0x0000c0170d007388 */ /* 0x000fe80000000800 */
[----:B------:R-:W-:Y:S04]  /*0620*/  STS [R13], R25 ;  /* 0x000000190d007388 */ /* 0x000fe80000000800 */
[----:B------:R0:W-:Y:S01]  /*0630*/  STS [R13+0xe0], R26 ;  /* 0x0000e01a0d007388 */ /* 0x0001e20000000800 */
[----:B------:R-:W-:Y:S06]  /*0640*/  BAR.SYNC.DEFER_BLOCKING 0x0 ;  /* 0x0000000000007b1d */ /* 0x000fec0000010000 */
[----:B------:R-:W1:Y:S01]  /*0650*/  LDS.128 R4, [R4] ;  /* 0x0000000004047984 */ /* 0x000e620000000c00 */
[----:B0-----:R-:W-:-:S04]  /*0660*/  LOP3.LUT R13, R8, 0x200, RZ, 0xfc, !PT ;  /* 0x00000200080d7812 */ /* 0x001fc800078efcff */
[----:B------:R-:W-:-:S04]  /*0670*/  SHF.R.U32.HI R13, RZ, 0x2, R13 ;  /* 0x00000002ff0d7819 */ /* 0x000fc8000001160d */
[----:B------:R-:W-:-:S05]  /*0680*/  LOP3.LUT R13, R13, 0xf0, RZ, 0xc0, !PT ;  /* 0x000000f00d0d7812 */ /* 0x000fca00078ec0ff */
[----:B------:R-:W-:-:S04]  /*0690*/  VIADD R13, R13, UR4 ;  /* 0x000000040d0d7c36 */ /* 0x000fc80008000000 */
[----:B------:R-:W-:Y:S01]  /*06a0*/  IMAD R13, R8, 0x4, R13 ;  /* 0x00000004080d7824 */ /* 0x000fe200078e020d */
[----:B-1----:R0:W-:Y:S02]  /*06b0*/  @P1 STG.E.128 desc[UR6][R10.64], R4 ;  /* 0x000000040a001986 */ /* 0x0021e4000c101d06 */
[----:B0-----:R-:W-:Y:S05]  /*06c0*/  @!P0 EXIT ;  /* 0x000000000000894d */ /* 0x001fea0003800000 */
[----:B0-----:R-:W0:Y:S01]  /*06d0*/  LDS.128 R8, [R13+0x800] ;  /* 0x000800000d087984 */ /* 0x001e220000000c00 */
[----:B------:R-:W-:-:S04]  /*06e0*/  IMAD R5, R0, 0x200, R12 ;  /* 0x0000020000057824 */ /* 0x000fc800078e020c */
[----:B------:R-:W-:-:S05]  /*06f0*/  IMAD.WIDE R2, R5, 0x4, R2 ;  /* 0x0000000405027825 */ /* 0x000fca00078e0202 */
[----:B0-----:R-:W-:Y:S01]  /*0700*/  STG.E.128 desc[UR6][R2.64], R8 ;  /* 0x0000000802007986 */ /* 0x001fe2000c101d06 */
[----:B------:R-:W-:Y:S05]  /*0710*/  EXIT ;  /* 0x000000000000794d */ /* 0x000fea0003800000 */
.L_x_0:
[----:B------:R-:W-:-:S00]  /*0720*/  BRA `(.L_x_0) ;  /* 0xfffffffc00fc7947 */ /* 0x000fc0000383ffff */
[----:B------:R-:W-:-:S00]  /*0730*/  NOP ;  /* 0x0000000000007918 */ /* 0x000fc00000000000 */
        /* <DEDUP_REMOVED lines=12> */
.L_x_1:


//--------------------- .nv.shared.triton_poi_fused_6 --------------------------
	.section	.nv.shared.triton_poi_fused_6,"aw",@nobits
	.sectionflags	@""
	.align	16
	.zero		1024


//--------------------- .nv.constant0.triton_poi_fused_6 --------------------------
	.section	.nv.constant0.triton_poi_fused_6,"a",@progbits
	.sectionflags	@""
	.align	4
.nv.constant0.triton_poi_fused_6:
	.zero		552
